//
// Generated by NVIDIA NVVM Compiler
//
// Compiler Build ID: CL-36424714
// Cuda compilation tools, release 13.0, V13.0.88
// Based on NVVM 20.0.0
//

.version 9.0
.target sm_100
.address_size 64

	// .globl	_Z12reverseArrayPKiPii
// _ZZ12reverseArrayPKiPiiE10shared_mem has been demoted

.visible .entry _Z12reverseArrayPKiPii(
	.param .u64 .ptr .align 1 _Z12reverseArrayPKiPii_param_0,
	.param .u64 .ptr .align 1 _Z12reverseArrayPKiPii_param_1,
	.param .u32 _Z12reverseArrayPKiPii_param_2
)
{
	.reg .pred 	%p<3>;
	.reg .b32 	%r<13>;
	.reg .b64 	%rd<9>;
	// demoted variable
	.shared .align 4 .b8 _ZZ12reverseArrayPKiPiiE10shared_mem[1024];
	ld.param.u64 	%rd1, [_Z12reverseArrayPKiPii_param_0];
	ld.param.u64 	%rd2, [_Z12reverseArrayPKiPii_param_1];
	ld.param.u32 	%r2, [_Z12reverseArrayPKiPii_param_2];
	mov.u32 	%r1, %tid.x;
	setp.ge.s32 	%p1, %r1, %r2;
	@%p1 bra 	$L__BB0_2;
	cvta.to.global.u64 	%rd3, %rd1;
	mul.wide.u32 	%rd4, %r1, 4;
	add.s64 	%rd5, %rd3, %rd4;
	ld.global.u32 	%r3, [%rd5];
	shl.b32 	%r4, %r1, 2;
	mov.u32 	%r5, _ZZ12reverseArrayPKiPiiE10shared_mem;
	add.s32 	%r6, %r5, %r4;
	st.shared.u32 	[%r6], %r3;
$L__BB0_2:
	setp.ge.s32 	%p2, %r1, %r2;
	bar.sync 	0;
	@%p2 bra 	$L__BB0_4;
	not.b32 	%r7, %r1;
	add.s32 	%r8, %r2, %r7;
	shl.b32 	%r9, %r8, 2;
	mov.u32 	%r10, _ZZ12reverseArrayPKiPiiE10shared_mem;
	add.s32 	%r11, %r10, %r9;
	ld.shared.u32 	%r12, [%r11];
	cvta.to.global.u64 	%rd6, %rd2;
	mul.wide.u32 	%rd7, %r1, 4;
	add.s64 	%rd8, %rd6, %rd7;
	st.global.u32 	[%rd8], %r12;
$L__BB0_4:
	ret;

}


// ===== COMPILED SASS (sm_100) =====

	.target	sm_100

	.elftype	@"ET_EXEC"


//--------------------- .note.nv.tkinfo           --------------------------
	.section	.note.nv.tkinfo,"",@"SHT_NOTE"
	.sectionflags	@"SHF_NOTE_NV_TKINFO"
	.tkinfo
        /*0018*/ 	.word	0x00000002
        /*0030*/ 	.string	""
        /*0030*/ 	.string	"ptxas"
        /*0030*/ 	.string	"Cuda compilation tools, release 13.0, V13.0.88"
        /*0030*/ 	.string	"Build cuda_13.0.r13.0/compiler.36424714_0"
        /*0030*/ 	.string	"-arch sm_100 -m 64 "



//--------------------- .note.nv.cuinfo           --------------------------
	.section	.note.nv.cuinfo,"",@"SHT_NOTE"
	.sectionflags	@"SHF_NOTE_NV_CUINFO"
        /*0018*/ 	.short	0x0002
        /*001a*/ 	.short	0x0064
        /*001c*/ 	.short	0x0082
	.zero		2


//--------------------- .nv.info                  --------------------------
	.section	.nv.info,"",@"SHT_CUDA_INFO"
	.align	4


	//----- nvinfo : EIATTR_REGCOUNT
	.align		4
        /*0000*/ 	.byte	0x04, 0x2f
        /*0002*/ 	.short	(.L_1 - .L_0)
	.align		4
.L_0:
        /*0004*/ 	.word	index@(_Z12reverseArrayPKiPii)
        /*0008*/ 	.word	0x0000000a


	//----- nvinfo : EIATTR_FRAME_SIZE
	.align		4
.L_1:
        /*000c*/ 	.byte	0x04, 0x11
        /*000e*/ 	.short	(.L_3 - .L_2)
	.align		4
.L_2:
        /*0010*/ 	.word	index@(_Z12reverseArrayPKiPii)
        /*0014*/ 	.word	0x00000000


	//----- nvinfo : EIATTR_MIN_STACK_SIZE
	.align		4
.L_3:
        /*0018*/ 	.byte	0x04, 0x12
        /*001a*/ 	.short	(.L_5 - .L_4)
	.align		4
.L_4:
        /*001c*/ 	.word	index@(_Z12reverseArrayPKiPii)
        /*0020*/ 	.word	0x00000000
.L_5:


//--------------------- .nv.compat                --------------------------
	.section	.nv.compat,"",@"SHT_CUDA_COMPAT_INFO"
	.align	4
        /*0000*/ 	.byte	0x02, 0x09, 0x00, 0x00, 0x02, 0x02, 0x01, 0x00, 0x02, 0x05, 0x05, 0x00, 0x03, 0x07, 0x01, 0x01
        /*0010*/ 	.byte	0x02, 0x03, 0x00, 0x00, 0x02, 0x06, 0x01, 0x00, 0x04, 0x0b, 0x08, 0x00, 0x09, 0x00, 0x00, 0x00
        /*0020*/ 	.byte	0x00, 0x00, 0x00, 0x00


//--------------------- .nv.info._Z12reverseArrayPKiPii --------------------------
	.section	.nv.info._Z12reverseArrayPKiPii,"",@"SHT_CUDA_INFO"
	.sectionflags	@""
	.align	4


	//----- nvinfo : EIATTR_CUDA_API_VERSION
	.align		4
        /*0000*/ 	.byte	0x04, 0x37
        /*0002*/ 	.short	(.L_7 - .L_6)
.L_6:
        /*0004*/ 	.word	0x00000082


	//----- nvinfo : EIATTR_KPARAM_INFO
	.align		4
.L_7:
        /*0008*/ 	.byte	0x04, 0x17
        /*000a*/ 	.short	(.L_9 - .L_8)
.L_8:
        /*000c*/ 	.word	0x00000000
        /*0010*/ 	.short	0x0002
        /*0012*/ 	.short	0x0010
        /*0014*/ 	.byte	0x00, 0xf0, 0x11, 0x00


	//----- nvinfo : EIATTR_KPARAM_INFO
	.align		4
.L_9:
        /*0018*/ 	.byte	0x04, 0x17
        /*001a*/ 	.short	(.L_11 - .L_10)
.L_10:
        /*001c*/ 	.word	0x00000000
        /*0020*/ 	.short	0x0001
        /*0022*/ 	.short	0x0008
        /*0024*/ 	.byte	0x00, 0xf5, 0x21, 0x00


	//----- nvinfo : EIATTR_KPARAM_INFO
	.align		4
.L_11:
        /*0028*/ 	.byte	0x04, 0x17
        /*002a*/ 	.short	(.L_13 - .L_12)
.L_12:
        /*002c*/ 	.word	0x00000000
        /*0030*/ 	.short	0x0000
        /*0032*/ 	.short	0x0000
        /*0034*/ 	.byte	0x00, 0xf5, 0x21, 0x00


	//----- nvinfo : EIATTR_SPARSE_MMA_MASK
	.align		4
.L_13:
        /*0038*/ 	.byte	0x03, 0x50
        /*003a*/ 	.short	0x0000


	//----- nvinfo : EIATTR_MAXREG_COUNT
	.align		4
        /*003c*/ 	.byte	0x03, 0x1b
        /*003e*/ 	.short	0x00ff


	//----- nvinfo : EIATTR_NUM_BARRIERS
	.align		4
        /*0040*/ 	.byte	0x02, 0x4c
        /*0042*/ 	.byte	0x01
	.zero		1


	//----- nvinfo : EIATTR_MERCURY_ISA_VERSION
	.align		4
        /*0044*/ 	.byte	0x03, 0x5f
        /*0046*/ 	.short	0x0101


	//----- nvinfo : EIATTR_VRC_CTA_INIT_COUNT
	.align		4
        /*0048*/ 	.byte	0x02, 0x4a
	.zero		1
	.zero		1


	//----- nvinfo : EIATTR_EXIT_INSTR_OFFSETS
	.align		4
        /*004c*/ 	.byte	0x04, 0x1c
        /*004e*/ 	.short	(.L_15 - .L_14)


	//   ....[0]....
.L_14:
        /*0050*/ 	.word	0x00000110


	//   ....[1]....
        /*0054*/ 	.word	0x000001c0


	//----- nvinfo : EIATTR_CRS_STACK_SIZE
	.align		4
.L_15:
        /*0058*/ 	.byte	0x04, 0x1e
        /*005a*/ 	.short	(.L_17 - .L_16)
.L_16:
        /*005c*/ 	.word	0x00000000


	//----- nvinfo : EIATTR_CBANK_PARAM_SIZE
	.align		4
.L_17:
        /*0060*/ 	.byte	0x03, 0x19
        /*0062*/ 	.short	0x0014


	//----- nvinfo : EIATTR_PARAM_CBANK
	.align		4
        /*0064*/ 	.byte	0x04, 0x0a
        /*0066*/ 	.short	(.L_19 - .L_18)
	.align		4
.L_18:
        /*0068*/ 	.word	index@(.nv.constant0._Z12reverseArrayPKiPii)
        /*006c*/ 	.short	0x0380
        /*006e*/ 	.short	0x0014


	//----- nvinfo : EIATTR_SW_WAR
	.align		4
.L_19:
        /*0070*/ 	.byte	0x04, 0x36
        /*0072*/ 	.short	(.L_21 - .L_20)
.L_20:
        /*0074*/ 	.word	0x00000008
.L_21:


//--------------------- .nv.callgraph             --------------------------
	.section	.nv.callgraph,"",@"SHT_CUDA_CALLGRAPH"
	.align	4
	.sectionentsize	8
	.align		4
        /*0000*/ 	.word	0x00000000
	.align		4
        /*0004*/ 	.word	0xffffffff
	.align		4
        /*0008*/ 	.word	0x00000000
	.align		4
        /*000c*/ 	.word	0xfffffffe
	.align		4
        /*0010*/ 	.word	0x00000000
	.align		4
        /*0014*/ 	.word	0xfffffffd
	.align		4
        /*0018*/ 	.word	0x00000000
	.align		4
        /*001c*/ 	.word	0xfffffffc


//--------------------- .text._Z12reverseArrayPKiPii --------------------------
	.section	.text._Z12reverseArrayPKiPii,"ax",@progbits
	.align	128
        .global         _Z12reverseArrayPKiPii
        .type           _Z12reverseArrayPKiPii,@function
        .size           _Z12reverseArrayPKiPii,(.L_x_3 - _Z12reverseArrayPKiPii)
        .other          _Z12reverseArrayPKiPii,@"STO_CUDA_ENTRY STV_DEFAULT"
_Z12reverseArrayPKiPii:
.text._Z12reverseArrayPKiPii:
[----:B------:R-:W-:Y:S01]  /*0000*/  LDC R1, c[0x0][0x37c] ;  /* 0x0000df00ff017b82 */ /* 0x000fe20000000800 */
[----:B------:R-:W0:Y:S01]  /*0010*/  S2R R7, SR_TID.X ;  /* 0x0000000000077919 */ /* 0x000e220000002100 */
[----:B------:R-:W0:Y:S01]  /*0020*/  LDCU UR8, c[0x0][0x390] ;  /* 0x00007200ff0877ac */ /* 0x000e220008000800 */
[----:B------:R-:W-:Y:S01]  /*0030*/  BSSY.RECONVERGENT B0, `(.L_x_0) ;  /* 0x000000c000007945 */ /* 0x000fe20003800200 */
[----:B------:R-:W1:Y:S01]  /*0040*/  LDCU.64 UR6, c[0x0][0x358] ;  /* 0x00006b00ff0677ac */ /* 0x000e620008000a00 */
[----:B0-----:R-:W-:-:S13]  /*0050*/  ISETP.GE.AND P0, PT, R7, UR8, PT ;  /* 0x0000000807007c0c */ /* 0x001fda000bf06270 */
[----:B-1----:R-:W-:Y:S05]  /*0060*/  @P0 BRA `(.L_x_1) ;  /* 0x0000000000200947 */ /* 0x002fea0003800000 */
[----:B------:R-:W0:Y:S02]  /*0070*/  LDC.64 R2, c[0x0][0x380] ;  /* 0x0000e000ff027b82 */ /* 0x000e240000000a00 */
[----:B0-----:R-:W-:-:S06]  /*0080*/  IMAD.WIDE.U32 R2, R7, 0x4, R2 ;  /* 0x0000000407027825 */ /* 0x001fcc00078e0002 */
[----:B------:R-:W2:Y:S01]  /*0090*/  LDG.E R2, desc[UR6][R2.64] ;  /* 0x0000000602027981 */ /* 0x000ea2000c1e1900 */
[----:B------:R-:W0:Y:S01]  /*00a0*/  S2UR UR5, SR_CgaCtaId ;  /* 0x00000000000579c3 */ /* 0x000e220000008800 */
[----:B------:R-:W-:Y:S02]  /*00b0*/  UMOV UR4, 0x400 ;  /* 0x0000040000047882 */ /* 0x000fe40000000000 */
[----:B0-----:R-:W-:-:S06]  /*00c0*/  ULEA UR4, UR5, UR4, 0x18 ;  /* 0x0000000405047291 */ /* 0x001fcc000f8ec0ff */
[----:B------:R-:W-:-:S05]  /*00d0*/  LEA R5, R7, UR4, 0x2 ;  /* 0x0000000407057c11 */ /* 0x000fca000f8e10ff */
[----:B--2---:R0:W-:Y:S02]  /*00e0*/  STS [R5], R2 ;  /* 0x0000000205007388 */ /* 0x0041e40000000800 */
.L_x_1:
[----:B------:R-:W-:Y:S05]  /*00f0*/  BSYNC.RECONVERGENT B0 ;  /* 0x0000000000007941 */ /* 0x000fea0003800200 */
.L_x_0:
[----:B------:R-:W-:Y:S06]  /*0100*/  BAR.SYNC.DEFER_BLOCKING 0x0 ;  /* 0x0000000000007b1d */ /* 0x000fec0000010000 */
[----:B------:R-:W-:Y:S05]  /*0110*/  @P0 EXIT ;  /* 0x000000000000094d */ /* 0x000fea0003800000 */
[----:B------:R-:W1:Y:S01]  /*0120*/  S2UR UR5, SR_CgaCtaId ;  /* 0x00000000000579c3 */ /* 0x000e620000008800 */
[----:B------:R-:W-:Y:S01]  /*0130*/  LOP3.LUT R0, RZ, R7, RZ, 0x33, !PT ;  /* 0x00000007ff007212 */ /* 0x000fe200078e33ff */
[----:B------:R-:W-:-:S04]  /*0140*/  UMOV UR4, 0x400 ;  /* 0x0000040000047882 */ /* 0x000fc80000000000 */
[----:B------:R-:W-:Y:S02]  /*0150*/  VIADD R0, R0, UR8 ;  /* 0x0000000800007c36 */ /* 0x000fe40008000000 */
[----:B0-----:R-:W0:Y:S01]  /*0160*/  LDC.64 R2, c[0x0][0x388] ;  /* 0x0000e200ff027b82 */ /* 0x001e220000000a00 */
[----:B-1----:R-:W-:-:S06]  /*0170*/  ULEA UR4, UR5, UR4, 0x18 ;  /* 0x0000000405047291 */ /* 0x002fcc000f8ec0ff */
[----:B------:R-:W-:Y:S01]  /*0180*/  LEA R0, R0, UR4, 0x2 ;  /* 0x0000000400007c11 */ /* 0x000fe2000f8e10ff */
[----:B0-----:R-:W-:-:S04]  /*0190*/  IMAD.WIDE.U32 R2, R7, 0x4, R2 ;  /* 0x0000000407027825 */ /* 0x001fc800078e0002 */
[----:B------:R-:W0:Y:S04]  /*01a0*/  LDS R5, [R0] ;  /* 0x0000000000057984 */ /* 0x000e280000000800 */
[----:B0-----:R-:W-:Y:S01]  /*01b0*/  STG.E desc[UR6][R2.64], R5 ;  /* 0x0000000502007986 */ /* 0x001fe2000c101906 */
[----:B------:R-:W-:Y:S05]  /*01c0*/  EXIT ;  /* 0x000000000000794d */ /* 0x000fea0003800000 */
.L_x_2:
[----:B------:R-:W-:-:S00]  /*01d0*/  BRA `(.L_x_2) ;  /* 0xfffffffc00fc7947 */ /* 0x000fc0000383ffff */
[----:B------:R-:W-:-:S00]  /*01e0*/  NOP ;  /* 0x0000000000007918 */ /* 0x000fc00000000000 */
        /* <DEDUP_REMOVED lines=9> */
.L_x_3:


//--------------------- .nv.shared._Z12reverseArrayPKiPii --------------------------
	.section	.nv.shared._Z12reverseArrayPKiPii,"aw",@nobits
	.sectionflags	@""
	.align	4
.nv.shared._Z12reverseArrayPKiPii:
	.zero		2048


//--------------------- .nv.shared.reserved.0     --------------------------
	.section	.nv.shared.reserved.0,"aw",@nobits
	.weak		__nv_reservedSMEM_offset_0_alias
	.size		__nv_reservedSMEM_offset_0_alias, 0, 64
	.other		__nv_reservedSMEM_offset_0_alias,@"STO_CUDA_RESERVED_SHARED STV_DEFAULT"
__nv_reservedSMEM_offset_0_alias:
	.zero		0
	.zero		64


//--------------------- .nv.constant0._Z12reverseArrayPKiPii --------------------------
	.section	.nv.constant0._Z12reverseArrayPKiPii,"a",@progbits
	.sectionflags	@""
	.align	4
.nv.constant0._Z12reverseArrayPKiPii:
	.zero		916


//--------------------- SYMBOLS --------------------------

	.type		.nv.reservedSmem.offset0,@object
	.size		.nv.reservedSmem.offset0,0x4
	.type		.nv.reservedSmem.cap,@object
	.size		.nv.reservedSmem.cap,0x4
